	.headerflags	@"EF_CUDA_TEXMODE_UNIFIED EF_CUDA_64BIT_ADDRESS EF_CUDA_ACCELERATORS EF_CUDA_SM90 EF_CUDA_VIRTUAL_SM(EF_CUDA_SM90)"
	.elftype	@"ET_EXEC"


//--------------------- .nv.info                  --------------------------
	.section	.nv.info,"",@"SHT_CUDA_INFO"
	.align	4


	//----- nvinfo : EIATTR_REGCOUNT
	.align		4
        /*0000*/ 	.byte	0x04, 0x2f
        /*0002*/ 	.short	(.L_3 - .L_2)
	.align		4
.L_2:
        /*0004*/ 	.word	index@(triton_poi_fused__native_batch_norm_legit_no_training_add_relu_34)
        /*0008*/ 	.word	0x00000016


	//----- nvinfo : EIATTR_MIN_STACK_SIZE
	.align		4
.L_3:
        /*000c*/ 	.byte	0x04, 0x12
        /*000e*/ 	.short	(.L_5 - .L_4)
	.align		4
.L_4:
        /*0010*/ 	.word	index@(triton_poi_fused__native_batch_norm_legit_no_training_add_relu_34)
        /*0014*/ 	.word	0x00000000


	//----- nvinfo : EIATTR_FRAME_SIZE
	.align		4
.L_5:
        /*0018*/ 	.byte	0x04, 0x11
        /*001a*/ 	.short	(.L_7 - .L_6)
	.align		4
.L_6:
        /*001c*/ 	.word	index@(triton_poi_fused__native_batch_norm_legit_no_training_add_relu_34)
        /*0020*/ 	.word	0x00000000


	//----- nvinfo : EIATTR_MIN_STACK_SIZE
	.align		4
.L_7:
        /*0024*/ 	.byte	0x04, 0x12
        /*0026*/ 	.short	(.L_9 - .L_8)
	.align		4
.L_8:
        /*0028*/ 	.word	index@(triton_poi_fused__native_batch_norm_legit_no_training_add_relu_34)
        /*002c*/ 	.word	0x00000000
.L_9:


//--------------------- .nv.info.triton_poi_fused__native_batch_norm_legit_no_training_add_relu_34 --------------------------
	.section	.nv.info.triton_poi_fused__native_batch_norm_legit_no_training_add_relu_34,"",@"SHT_CUDA_INFO"
	.sectionflags	@""
	.align	4


	//----- nvinfo : EIATTR_CUDA_API_VERSION
	.align		4
        /*0000*/ 	.byte	0x04, 0x37
        /*0002*/ 	.short	(.L_11 - .L_10)
.L_10:
        /*0004*/ 	.word	0x0000007c


	//----- nvinfo : EIATTR_KPARAM_INFO
	.align		4
.L_11:
        /*0008*/ 	.byte	0x04, 0x17
        /*000a*/ 	.short	(.L_13 - .L_12)
.L_12:
        /*000c*/ 	.word	0x00000000
        /*0010*/ 	.short	0x0007
        /*0012*/ 	.short	0x0038
        /*0014*/ 	.byte	0x00, 0xf0, 0x11, 0x00


	//----- nvinfo : EIATTR_KPARAM_INFO
	.align		4
.L_13:
        /*0018*/ 	.byte	0x04, 0x17
        /*001a*/ 	.short	(.L_15 - .L_14)
.L_14:
        /*001c*/ 	.word	0x00000000
        /*0020*/ 	.short	0x0006
        /*0022*/ 	.short	0x0030
        /*0024*/ 	.byte	0x00, 0xf4, 0x21, 0x00


	//----- nvinfo : EIATTR_KPARAM_INFO
	.align		4
.L_15:
        /*0028*/ 	.byte	0x04, 0x17
        /*002a*/ 	.short	(.L_17 - .L_16)
.L_16:
        /*002c*/ 	.word	0x00000000
        /*0030*/ 	.short	0x0005
        /*0032*/ 	.short	0x0028
        /*0034*/ 	.byte	0x00, 0xf4, 0x21, 0x00


	//----- nvinfo : EIATTR_KPARAM_INFO
	.align		4
.L_17:
        /*0038*/ 	.byte	0x04, 0x17
        /*003a*/ 	.short	(.L_19 - .L_18)
.L_18:
        /*003c*/ 	.word	0x00000000
        /*0040*/ 	.short	0x0004
        /*0042*/ 	.short	0x0020
        /*0044*/ 	.byte	0x00, 0xf4, 0x21, 0x00


	//----- nvinfo : EIATTR_KPARAM_INFO
	.align		4
.L_19:
        /*0048*/ 	.byte	0x04, 0x17
        /*004a*/ 	.short	(.L_21 - .L_20)
.L_20:
        /*004c*/ 	.word	0x00000000
        /*0050*/ 	.short	0x0003
        /*0052*/ 	.short	0x0018
        /*0054*/ 	.byte	0x00, 0xf4, 0x21, 0x00


	//----- nvinfo : EIATTR_KPARAM_INFO
	.align		4
.L_21:
        /*0058*/ 	.byte	0x04, 0x17
        /*005a*/ 	.short	(.L_23 - .L_22)
.L_22:
        /*005c*/ 	.word	0x00000000
        /*0060*/ 	.short	0x0002
        /*0062*/ 	.short	0x0010
        /*0064*/ 	.byte	0x00, 0xf4, 0x21, 0x00


	//----- nvinfo : EIATTR_KPARAM_INFO
	.align		4
.L_23:
        /*0068*/ 	.byte	0x04, 0x17
        /*006a*/ 	.short	(.L_25 - .L_24)
.L_24:
        /*006c*/ 	.word	0x00000000
        /*0070*/ 	.short	0x0001
        /*0072*/ 	.short	0x0008
        /*0074*/ 	.byte	0x00, 0xf4, 0x21, 0x00


	//----- nvinfo : EIATTR_KPARAM_INFO
	.align		4
.L_25:
        /*0078*/ 	.byte	0x04, 0x17
        /*007a*/ 	.short	(.L_27 - .L_26)
.L_26:
        /*007c*/ 	.word	0x00000000
        /*0080*/ 	.short	0x0000
        /*0082*/ 	.short	0x0000
        /*0084*/ 	.byte	0x00, 0xf4, 0x21, 0x00


	//----- nvinfo : EIATTR_SPARSE_MMA_MASK
	.align		4
.L_27:
        /*0088*/ 	.byte	0x03, 0x50
        /*008a*/ 	.short	0x0000


	//----- nvinfo : EIATTR_MAXREG_COUNT
	.align		4
        /*008c*/ 	.byte	0x03, 0x1b
        /*008e*/ 	.short	0x00ff


	//----- nvinfo : EIATTR_EXIT_INSTR_OFFSETS
	.align		4
        /*0090*/ 	.byte	0x04, 0x1c
        /*0092*/ 	.short	(.L_29 - .L_28)


	//   ....[0]....
.L_28:
        /*0094*/ 	.word	0x000003e0


	//----- nvinfo : EIATTR_REQNTID
	.align		4
.L_29:
        /*0098*/ 	.byte	0x04, 0x10
        /*009a*/ 	.short	(.L_31 - .L_30)
.L_30:
        /*009c*/ 	.word	0x00000100
        /*00a0*/ 	.word	0x00000001
        /*00a4*/ 	.word	0x00000001


	//----- nvinfo : EIATTR_CBANK_PARAM_SIZE
	.align		4
.L_31:
        /*00a8*/ 	.byte	0x03, 0x19
        /*00aa*/ 	.short	0x003c


	//----- nvinfo : EIATTR_PARAM_CBANK
	.align		4
        /*00ac*/ 	.byte	0x04, 0x0a
        /*00ae*/ 	.short	(.L_33 - .L_32)
	.align		4
.L_32:
        /*00b0*/ 	.word	index@(.nv.constant0.triton_poi_fused__native_batch_norm_legit_no_training_add_relu_34)
        /*00b4*/ 	.short	0x0210
        /*00b6*/ 	.short	0x003c


	//----- nvinfo : EIATTR_SW_WAR
	.align		4
.L_33:
        /*00b8*/ 	.byte	0x04, 0x36
        /*00ba*/ 	.short	(.L_35 - .L_34)
.L_34:
        /*00bc*/ 	.word	0x00000008
.L_35:


//--------------------- .nv.callgraph             --------------------------
	.section	.nv.callgraph,"",@"SHT_CUDA_CALLGRAPH"
	.align	4
	.sectionentsize	8
	.align		4
        /*0000*/ 	.word	0x00000000
	.align		4
        /*0004*/ 	.word	0xffffffff
	.align		4
        /*0008*/ 	.word	0x00000000
	.align		4
        /*000c*/ 	.word	0xfffffffe
	.align		4
        /*0010*/ 	.word	0x00000000
	.align		4
        /*0014*/ 	.word	0xfffffffd
	.align		4
        /*0018*/ 	.word	0x00000000
	.align		4
        /*001c*/ 	.word	0xfffffffc


//--------------------- .nv.constant4             --------------------------
	.section	.nv.constant4,"a",@progbits
	.align	8
	.align		8
.nv.constant4:
        /*0000*/ 	.dword	_$_str
	.align		8
        /*0008*/ 	.dword	_$_str_$_2


//--------------------- .text.triton_poi_fused__native_batch_norm_legit_no_training_add_relu_34 --------------------------
	.section	.text.triton_poi_fused__native_batch_norm_legit_no_training_add_relu_34,"ax",@progbits
	.align	128
        .global         triton_poi_fused__native_batch_norm_legit_no_training_add_relu_34
        .type           triton_poi_fused__native_batch_norm_legit_no_training_add_relu_34,@function
        .size           triton_poi_fused__native_batch_norm_legit_no_training_add_relu_34,(.L_x_1 - triton_poi_fused__native_batch_norm_legit_no_training_add_relu_34)
        .other          triton_poi_fused__native_batch_norm_legit_no_training_add_relu_34,@"STO_CUDA_ENTRY STV_DEFAULT"
triton_poi_fused__native_batch_norm_legit_no_training_add_relu_34:
.text.triton_poi_fused__native_batch_norm_legit_no_training_add_relu_34:
[----:B------:R-:W-:Y:S01]  /*0000*/  LDC R1, c[0x0][0x28] ;  /* 0x00000a00ff017b82 */ /* 0x000fe20000000800 */
[----:B------:R-:W1:Y:S07]  /*0010*/  S2R R0, SR_TID.X ;  /* 0x0000000000007919 */ /* 0x000e6e0000002100 */
[----:B------:R-:W2:Y:S01]  /*0020*/  LDC.64 R16, c[0x0][0x220] ;  /* 0x00008800ff107b82 */ /* 0x000ea20000000a00 */
[----:B------:R-:W-:Y:S01]  /*0030*/  ULDC.64 UR4, c[0x0][0x208] ;  /* 0x0000820000047ab9 */ /* 0x000fe20000000a00 */
[----:B------:R-:W3:Y:S06]  /*0040*/  S2R R3, SR_CTAID.X ;  /* 0x0000000000037919 */ /* 0x000eec0000002500 */
[----:B------:R-:W4:Y:S08]  /*0050*/  LDC.64 R12, c[0x0][0x210] ;  /* 0x00008400ff0c7b82 */ /* 0x000f300000000a00 */
[----:B------:R-:W5:Y:S08]  /*0060*/  LDC.64 R14, c[0x0][0x218] ;  /* 0x00008600ff0e7b82 */ /* 0x000f700000000a00 */
[----:B------:R-:W4:Y:S01]  /*0070*/  LDC.64 R8, c[0x0][0x228] ;  /* 0x00008a00ff087b82 */ /* 0x000f220000000a00 */
[----:B-1----:R-:W-:-:S07]  /*0080*/  SHF.L.U32 R0, R0, 0x1, RZ ;  /* 0x0000000100007819 */ /* 0x002fce00000006ff */
[----:B------:R-:W1:Y:S01]  /*0090*/  LDC.64 R6, c[0x0][0x230] ;  /* 0x00008c00ff067b82 */ /* 0x000e620000000a00 */
[----:B---3--:R-:W-:Y:S02]  /*00a0*/  SHF.R.S32.HI R19, RZ, 0x16, R3 ;  /* 0x00000016ff137819 */ /* 0x008fe40000011403 */
[----:B------:R-:W-:Y:S02]  /*00b0*/  LOP3.LUT R0, R0, 0x1fe, RZ, 0xc0, !PT ;  /* 0x000001fe00007812 */ /* 0x000fe400078ec0ff */
[----:B------:R-:W-:Y:S02]  /*00c0*/  SGXT R19, R19, 0x1 ;  /* 0x000000011313781a */ /* 0x000fe40000000200 */
[----:B------:R-:W-:-:S04]  /*00d0*/  LEA R0, R3, R0, 0x9 ;  /* 0x0000000003007211 */ /* 0x000fc800078e48ff */
[----:B------:R-:W-:-:S04]  /*00e0*/  LEA.HI R4, R19, R0, RZ, 0xa ;  /* 0x0000000013047211 */ /* 0x000fc800078f50ff */
[----:B------:R-:W-:-:S04]  /*00f0*/  SHF.R.S32.HI R4, RZ, 0xa, R4 ;  /* 0x0000000aff047819 */ /* 0x000fc80000011404 */
[----:B------:R-:W-:-:S04]  /*0100*/  LEA.HI R2, R4, R4, RZ, 0x5 ;  /* 0x0000000404027211 */ /* 0x000fc800078f28ff */
[----:B------:R-:W-:Y:S02]  /*0110*/  LOP3.LUT R11, R2, 0xffffffe0, RZ, 0xc0, !PT ;  /* 0xffffffe0020b7812 */ /* 0x000fe400078ec0ff */
[----:B------:R-:W3:Y:S02]  /*0120*/  LDC.64 R2, c[0x0][0x238] ;  /* 0x00008e00ff027b82 */ /* 0x000ee40000000a00 */
[----:B------:R-:W-:-:S05]  /*0130*/  IADD3 R11, R4, -R11, RZ ;  /* 0x8000000b040b7210 */ /* 0x000fca0007ffe0ff */
[----:B--2---:R-:W-:-:S05]  /*0140*/  IMAD.WIDE R16, R11, 0x4, R16 ;  /* 0x000000040b107825 */ /* 0x004fca00078e0210 */
[----:B------:R-:W2:Y:S01]  /*0150*/  LDG.E.EL R5, desc[UR4][R16.64] ;  /* 0x0000000410057981 */ /* 0x000ea2000c2e1900 */
[----:B------:R-:W-:Y:S01]  /*0160*/  LEA.HI R19, R19, R0, RZ, 0x8 ;  /* 0x0000000013137211 */ /* 0x000fe200078f40ff */
[----:B----4-:R-:W-:-:S03]  /*0170*/  IMAD.WIDE R12, R0, 0x4, R12 ;  /* 0x00000004000c7825 */ /* 0x010fc600078e020c */
[----:B------:R-:W-:Y:S01]  /*0180*/  LOP3.LUT R19, R19, 0xffffff00, RZ, 0xc0, !PT ;  /* 0xffffff0013137812 */ /* 0x000fe200078ec0ff */
[C---:B-----5:R-:W-:Y:S02]  /*0190*/  IMAD.WIDE R14, R11.reuse, 0x4, R14 ;  /* 0x000000040b0e7825 */ /* 0x060fe400078e020e */
[----:B------:R-:W4:Y:S01]  /*01a0*/  LDG.E.64 R12, desc[UR4][R12.64] ;  /* 0x000000040c0c7981 */ /* 0x000f22000c1e1b00 */
[----:B------:R-:W-:Y:S01]  /*01b0*/  IADD3 R19, R0, -R19, RZ ;  /* 0x8000001300137210 */ /* 0x000fe20007ffe0ff */
[C---:B0-----:R-:W-:Y:S02]  /*01c0*/  IMAD.WIDE R8, R11.reuse, 0x4, R8 ;  /* 0x000000040b087825 */ /* 0x041fe400078e0208 */
[----:B------:R-:W4:Y:S01]  /*01d0*/  LDG.E.EL R10, desc[UR4][R14.64] ;  /* 0x000000040e0a7981 */ /* 0x000f22000c2e1900 */
[----:B------:R-:W-:Y:S01]  /*01e0*/  LEA R19, R4, R19, 0x8 ;  /* 0x0000001304137211 */ /* 0x000fe200078e40ff */
[----:B-1----:R-:W-:Y:S02]  /*01f0*/  IMAD.WIDE R6, R11, 0x4, R6 ;  /* 0x000000040b067825 */ /* 0x002fe400078e0206 */
[----:B------:R0:W5:Y:S02]  /*0200*/  LDG.E.EL R8, desc[UR4][R8.64] ;  /* 0x0000000408087981 */ /* 0x000164000c2e1900 */
[----:B---3--:R-:W-:-:S02]  /*0210*/  IMAD.WIDE R2, R19, 0x4, R2 ;  /* 0x0000000413027825 */ /* 0x008fc400078e0202 */
[----:B------:R1:W5:Y:S04]  /*0220*/  LDG.E.EL R7, desc[UR4][R6.64] ;  /* 0x0000000406077981 */ /* 0x000368000c2e1900 */
[----:B------:R-:W3:Y:S01]  /*0230*/  LDG.E.EL.64 R2, desc[UR4][R2.64] ;  /* 0x0000000402027981 */ /* 0x000ee2000c2e1b00 */
[----:B0-----:R-:W-:Y:S01]  /*0240*/  HFMA2.MMA R9, -RZ, RZ, 1.625, 0 ;  /* 0x3e800000ff097435 */ /* 0x001fe200000001ff */
[----:B--2---:R-:W-:Y:S02]  /*0250*/  FADD R11, R5, 9.9999997473787516356e-06 ;  /* 0x3727c5ac050b7421 */ /* 0x004fe40000000000 */
[----:B------:R-:W0:Y:S02]  /*0260*/  LDC.64 R4, c[0x0][0x240] ;  /* 0x00009000ff047b82 */ /* 0x000e240000000a00 */
[----:B------:R-:W2:Y:S02]  /*0270*/  MUFU.SQRT R14, R11 ;  /* 0x0000000b000e7308 */ /* 0x000ea40000002000 */
[----:B--2---:R-:W-:-:S02]  /*0280*/  FSETP.GT.AND P0, PT, R14, 8.50705917302346158658e+37, PT ;  /* 0x7e8000000e00780b */ /* 0x004fc40003f04000 */
[----:B------:R-:W-:-:S11]  /*0290*/  FSETP.GEU.AND P1, PT, R14, 1.175494350822287508e-38, PT ;  /* 0x008000000e00780b */ /* 0x000fd60003f2e000 */
[----:B------:R-:W-:-:S04]  /*02a0*/  @P0 FMUL R14, R14, 0.25 ;  /* 0x3e8000000e0e0820 */ /* 0x000fc80000400000 */
[----:B------:R-:W-:-:S06]  /*02b0*/  @!P1 FMUL R14, R14, 16777216 ;  /* 0x4b8000000e0e9820 */ /* 0x000fcc0000400000 */
[----:B------:R-:W2:Y:S01]  /*02c0*/  MUFU.RCP R14, R14 ;  /* 0x0000000e000e7308 */ /* 0x000ea20000001000 */
[----:B------:R-:W-:Y:S01]  /*02d0*/  FSEL R9, R9, 1, P0 ;  /* 0x3f80000009097808 */ /* 0x000fe20000000000 */
[----:B----4-:R-:W-:-:S04]  /*02e0*/  FADD R12, R12, -R10 ;  /* 0x8000000a0c0c7221 */ /* 0x010fc80000000000 */
[----:B------:R-:W-:Y:S01]  /*02f0*/  @!P1 FMUL R9, R9, 16777216 ;  /* 0x4b80000009099820 */ /* 0x000fe20000400000 */
[----:B------:R-:W-:-:S03]  /*0300*/  FADD R13, R13, -R10 ;  /* 0x8000000a0d0d7221 */ /* 0x000fc60000000000 */
[----:B--2---:R-:W-:-:S04]  /*0310*/  FMUL R9, R14, R9 ;  /* 0x000000090e097220 */ /* 0x004fc80000400000 */
[-C--:B------:R-:W-:Y:S01]  /*0320*/  FMUL R12, R12, R9.reuse ;  /* 0x000000090c0c7220 */ /* 0x080fe20000400000 */
[----:B-1----:R-:W-:-:S03]  /*0330*/  FMUL R6, R13, R9 ;  /* 0x000000090d067220 */ /* 0x002fc60000400000 */
[C-C-:B-----5:R-:W-:Y:S01]  /*0340*/  FFMA R9, R8.reuse, R12, R7.reuse ;  /* 0x0000000c08097223 */ /* 0x160fe20000000007 */
[----:B------:R-:W-:-:S04]  /*0350*/  FFMA R6, R8, R6, R7 ;  /* 0x0000000608067223 */ /* 0x000fc80000000007 */
[----:B---3--:R-:W-:Y:S01]  /*0360*/  FSETP.GEU.AND P0, PT, R9, -R2, PT ;  /* 0x800000020900720b */ /* 0x008fe20003f0e000 */
[----:B------:R-:W-:Y:S01]  /*0370*/  FADD R2, R2, R9 ;  /* 0x0000000902027221 */ /* 0x000fe20000000000 */
[----:B------:R-:W-:Y:S01]  /*0380*/  FADD R7, R3, R6 ;  /* 0x0000000603077221 */ /* 0x000fe20000000000 */
[----:B------:R-:W-:Y:S01]  /*0390*/  FSETP.GEU.AND P1, PT, R6, -R3, PT ;  /* 0x800000030600720b */ /* 0x000fe20003f2e000 */
[----:B0-----:R-:W-:Y:S02]  /*03a0*/  IMAD.WIDE R4, R0, 0x4, R4 ;  /* 0x0000000400047825 */ /* 0x001fe400078e0204 */
[----:B------:R-:W-:Y:S02]  /*03b0*/  FSEL R2, R2, RZ, P0 ;  /* 0x000000ff02027208 */ /* 0x000fe40000000000 */
[----:B------:R-:W-:-:S05]  /*03c0*/  FSEL R3, R7, RZ, P1 ;  /* 0x000000ff07037208 */ /* 0x000fca0000800000 */
[----:B------:R-:W-:Y:S01]  /*03d0*/  STG.E.64 desc[UR4][R4.64], R2 ;  /* 0x0000000204007986 */ /* 0x000fe2000c101b04 */
[----:B------:R-:W-:Y:S05]  /*03e0*/  EXIT ;  /* 0x000000000000794d */ /* 0x000fea0003800000 */
.L_x_0:
[----:B------:R-:W-:-:S00]  /*03f0*/  BRA `(.L_x_0) ;  /* 0xfffffffc00fc7947 */ /* 0x000fc0000383ffff */
[----:B------:R-:W-:-:S00]  /*0400*/  NOP ;  /* 0x0000000000007918 */ /* 0x000fc00000000000 */
[----:B------:R-:W-:-:S00]  /*0410*/  NOP ;  /* 0x0000000000007918 */ /* 0x000fc00000000000 */
[----:B------:R-:W-:-:S00]  /*0420*/  NOP ;  /* 0x0000000000007918 */ /* 0x000fc00000000000 */
[----:B------:R-:W-:-:S00]  /*0430*/  NOP ;  /* 0x0000000000007918 */ /* 0x000fc00000000000 */
[----:B------:R-:W-:-:S00]  /*0440*/  NOP ;  /* 0x0000000000007918 */ /* 0x000fc00000000000 */
[----:B------:R-:W-:-:S00]  /*0450*/  NOP ;  /* 0x0000000000007918 */ /* 0x000fc00000000000 */
[----:B------:R-:W-:-:S00]  /*0460*/  NOP ;  /* 0x0000000000007918 */ /* 0x000fc00000000000 */
[----:B------:R-:W-:-:S00]  /*0470*/  NOP ;  /* 0x0000000000007918 */ /* 0x000fc00000000000 */
.L_x_1:


//--------------------- .nv.global.init           --------------------------
	.section	.nv.global.init,"aw",@progbits
.nv.global.init:
	.type		_$_str,@object
	.size		_$_str,(_$_str_$_2 - _$_str)
_$_str:
        /*0000*/ 	.byte	0x5f, 0x5f, 0x43, 0x55, 0x44, 0x41, 0x5f, 0x46, 0x54, 0x5a, 0x00
	.type		_$_str_$_2,@object
	.size		_$_str_$_2,(.L_1 - _$_str_$_2)
_$_str_$_2:
        /*000b*/ 	.byte	0x5f, 0x5f, 0x43, 0x55, 0x44, 0x41, 0x5f, 0x50, 0x52, 0x45, 0x43, 0x5f, 0x53, 0x51, 0x52, 0x54
        /*001b*/ 	.byte	0x00
.L_1:


//--------------------- .nv.constant0.triton_poi_fused__native_batch_norm_legit_no_training_add_relu_34 --------------------------
	.section	.nv.constant0.triton_poi_fused__native_batch_norm_legit_no_training_add_relu_34,"a",@progbits
	.sectionflags	@""
	.align	4
.nv.constant0.triton_poi_fused__native_batch_norm_legit_no_training_add_relu_34:
	.zero		588
